//
// Generated by NVIDIA NVVM Compiler
//
// Compiler Build ID: CL-36424714
// Cuda compilation tools, release 13.0, V13.0.88
// Based on NVVM 20.0.0
//

.version 9.0
.target sm_100
.address_size 64

	// .globl	_Z9incKernelPi

.visible .entry _Z9incKernelPi(
	.param .u64 .ptr .align 1 _Z9incKernelPi_param_0
)
{
	.reg .b32 	%r<11>;
	.reg .b64 	%rd<5>;

	ld.param.u64 	%rd1, [_Z9incKernelPi_param_0];
	cvta.to.global.u64 	%rd2, %rd1;
	mov.u32 	%r1, %ctaid.x;
	mov.u32 	%r2, %ntid.x;
	mov.u32 	%r3, %tid.x;
	mad.lo.s32 	%r4, %r1, %r2, %r3;
	mul.hi.u32 	%r5, %r4, -858993459;
	shr.u32 	%r6, %r5, 3;
	mul.lo.s32 	%r7, %r6, 10;
	sub.s32 	%r8, %r4, %r7;
	mul.wide.u32 	%rd3, %r8, 4;
	add.s64 	%rd4, %rd2, %rd3;
	ld.global.u32 	%r9, [%rd4];
	add.s32 	%r10, %r9, 1;
	st.global.u32 	[%rd4], %r10;
	ret;

}


// ===== COMPILED SASS (sm_100) =====

	.target	sm_100

	.elftype	@"ET_EXEC"


//--------------------- .note.nv.tkinfo           --------------------------
	.section	.note.nv.tkinfo,"",@"SHT_NOTE"
	.sectionflags	@"SHF_NOTE_NV_TKINFO"
	.tkinfo
        /*0018*/ 	.word	0x00000002
        /*0030*/ 	.string	""
        /*0030*/ 	.string	"ptxas"
        /*0030*/ 	.string	"Cuda compilation tools, release 13.0, V13.0.88"
        /*0030*/ 	.string	"Build cuda_13.0.r13.0/compiler.36424714_0"
        /*0030*/ 	.string	"-arch sm_100 -m 64 "



//--------------------- .note.nv.cuinfo           --------------------------
	.section	.note.nv.cuinfo,"",@"SHT_NOTE"
	.sectionflags	@"SHF_NOTE_NV_CUINFO"
        /*0018*/ 	.short	0x0002
        /*001a*/ 	.short	0x0064
        /*001c*/ 	.short	0x0082
	.zero		2


//--------------------- .nv.info                  --------------------------
	.section	.nv.info,"",@"SHT_CUDA_INFO"
	.align	4


	//----- nvinfo : EIATTR_REGCOUNT
	.align		4
        /*0000*/ 	.byte	0x04, 0x2f
        /*0002*/ 	.short	(.L_1 - .L_0)
	.align		4
.L_0:
        /*0004*/ 	.word	index@(_Z9incKernelPi)
        /*0008*/ 	.word	0x00000008


	//----- nvinfo : EIATTR_FRAME_SIZE
	.align		4
.L_1:
        /*000c*/ 	.byte	0x04, 0x11
        /*000e*/ 	.short	(.L_3 - .L_2)
	.align		4
.L_2:
        /*0010*/ 	.word	index@(_Z9incKernelPi)
        /*0014*/ 	.word	0x00000000


	//----- nvinfo : EIATTR_MIN_STACK_SIZE
	.align		4
.L_3:
        /*0018*/ 	.byte	0x04, 0x12
        /*001a*/ 	.short	(.L_5 - .L_4)
	.align		4
.L_4:
        /*001c*/ 	.word	index@(_Z9incKernelPi)
        /*0020*/ 	.word	0x00000000
.L_5:


//--------------------- .nv.compat                --------------------------
	.section	.nv.compat,"",@"SHT_CUDA_COMPAT_INFO"
	.align	4
        /*0000*/ 	.byte	0x02, 0x09, 0x00, 0x00, 0x02, 0x02, 0x01, 0x00, 0x02, 0x05, 0x05, 0x00, 0x03, 0x07, 0x01, 0x01
        /*0010*/ 	.byte	0x02, 0x03, 0x00, 0x00, 0x02, 0x06, 0x01, 0x00, 0x04, 0x0b, 0x08, 0x00, 0x09, 0x00, 0x00, 0x00
        /*0020*/ 	.byte	0x00, 0x00, 0x00, 0x00


//--------------------- .nv.info._Z9incKernelPi   --------------------------
	.section	.nv.info._Z9incKernelPi,"",@"SHT_CUDA_INFO"
	.sectionflags	@""
	.align	4


	//----- nvinfo : EIATTR_CUDA_API_VERSION
	.align		4
        /*0000*/ 	.byte	0x04, 0x37
        /*0002*/ 	.short	(.L_7 - .L_6)
.L_6:
        /*0004*/ 	.word	0x00000082


	//----- nvinfo : EIATTR_KPARAM_INFO
	.align		4
.L_7:
        /*0008*/ 	.byte	0x04, 0x17
        /*000a*/ 	.short	(.L_9 - .L_8)
.L_8:
        /*000c*/ 	.word	0x00000000
        /*0010*/ 	.short	0x0000
        /*0012*/ 	.short	0x0000
        /*0014*/ 	.byte	0x00, 0xf5, 0x21, 0x00


	//----- nvinfo : EIATTR_SPARSE_MMA_MASK
	.align		4
.L_9:
        /*0018*/ 	.byte	0x03, 0x50
        /*001a*/ 	.short	0x0000


	//----- nvinfo : EIATTR_MAXREG_COUNT
	.align		4
        /*001c*/ 	.byte	0x03, 0x1b
        /*001e*/ 	.short	0x00ff


	//----- nvinfo : EIATTR_MERCURY_ISA_VERSION
	.align		4
        /*0020*/ 	.byte	0x03, 0x5f
        /*0022*/ 	.short	0x0101


	//----- nvinfo : EIATTR_VRC_CTA_INIT_COUNT
	.align		4
        /*0024*/ 	.byte	0x02, 0x4a
	.zero		1
	.zero		1


	//----- nvinfo : EIATTR_EXIT_INSTR_OFFSETS
	.align		4
        /*0028*/ 	.byte	0x04, 0x1c
        /*002a*/ 	.short	(.L_11 - .L_10)


	//   ....[0]....
.L_10:
        /*002c*/ 	.word	0x000000e0


	//----- nvinfo : EIATTR_CBANK_PARAM_SIZE
	.align		4
.L_11:
        /*0030*/ 	.byte	0x03, 0x19
        /*0032*/ 	.short	0x0008


	//----- nvinfo : EIATTR_PARAM_CBANK
	.align		4
        /*0034*/ 	.byte	0x04, 0x0a
        /*0036*/ 	.short	(.L_13 - .L_12)
	.align		4
.L_12:
        /*0038*/ 	.word	index@(.nv.constant0._Z9incKernelPi)
        /*003c*/ 	.short	0x0380
        /*003e*/ 	.short	0x0008


	//----- nvinfo : EIATTR_SW_WAR
	.align		4
.L_13:
        /*0040*/ 	.byte	0x04, 0x36
        /*0042*/ 	.short	(.L_15 - .L_14)
.L_14:
        /*0044*/ 	.word	0x00000008
.L_15:


//--------------------- .nv.callgraph             --------------------------
	.section	.nv.callgraph,"",@"SHT_CUDA_CALLGRAPH"
	.align	4
	.sectionentsize	8
	.align		4
        /*0000*/ 	.word	0x00000000
	.align		4
        /*0004*/ 	.word	0xffffffff
	.align		4
        /*0008*/ 	.word	0x00000000
	.align		4
        /*000c*/ 	.word	0xfffffffe
	.align		4
        /*0010*/ 	.word	0x00000000
	.align		4
        /*0014*/ 	.word	0xfffffffd
	.align		4
        /*0018*/ 	.word	0x00000000
	.align		4
        /*001c*/ 	.word	0xfffffffc


//--------------------- .text._Z9incKernelPi      --------------------------
	.section	.text._Z9incKernelPi,"ax",@progbits
	.align	128
        .global         _Z9incKernelPi
        .type           _Z9incKernelPi,@function
        .size           _Z9incKernelPi,(.L_x_1 - _Z9incKernelPi)
        .other          _Z9incKernelPi,@"STO_CUDA_ENTRY STV_DEFAULT"
_Z9incKernelPi:
.text._Z9incKernelPi:
[----:B------:R-:W-:Y:S01]  /*0000*/  LDC R1, c[0x0][0x37c] ;  /* 0x0000df00ff017b82 */ /* 0x000fe20000000800 */
[----:B------:R-:W0:Y:S07]  /*0010*/  S2R R5, SR_TID.X ;  /* 0x0000000000057919 */ /* 0x000e2e0000002100 */
[----:B------:R-:W0:Y:S08]  /*0020*/  S2UR UR4, SR_CTAID.X ;  /* 0x00000000000479c3 */ /* 0x000e300000002500 */
[----:B------:R-:W0:Y:S08]  /*0030*/  LDC R0, c[0x0][0x360] ;  /* 0x0000d800ff007b82 */ /* 0x000e300000000800 */
[----:B------:R-:W1:Y:S01]  /*0040*/  LDC.64 R2, c[0x0][0x380] ;  /* 0x0000e000ff027b82 */ /* 0x000e620000000a00 */
[----:B0-----:R-:W-:Y:S01]  /*0050*/  IMAD R0, R0, UR4, R5 ;  /* 0x0000000400007c24 */ /* 0x001fe2000f8e0205 */
[----:B------:R-:W0:Y:S03]  /*0060*/  LDCU.64 UR4, c[0x0][0x358] ;  /* 0x00006b00ff0477ac */ /* 0x000e260008000a00 */
[----:B------:R-:W-:-:S05]  /*0070*/  IMAD.HI.U32 R4, R0, -0x33333333, RZ ;  /* 0xcccccccd00047827 */ /* 0x000fca00078e00ff */
[----:B------:R-:W-:-:S05]  /*0080*/  SHF.R.U32.HI R5, RZ, 0x3, R4 ;  /* 0x00000003ff057819 */ /* 0x000fca0000011604 */
[----:B------:R-:W-:-:S04]  /*0090*/  IMAD R5, R5, -0xa, R0 ;  /* 0xfffffff605057824 */ /* 0x000fc800078e0200 */
[----:B-1----:R-:W-:-:S05]  /*00a0*/  IMAD.WIDE.U32 R2, R5, 0x4, R2 ;  /* 0x0000000405027825 */ /* 0x002fca00078e0002 */
[----:B0-----:R-:W2:Y:S02]  /*00b0*/  LDG.E R0, desc[UR4][R2.64] ;  /* 0x0000000402007981 */ /* 0x001ea4000c1e1900 */
[----:B--2---:R-:W-:-:S05]  /*00c0*/  IADD3 R5, PT, PT, R0, 0x1, RZ ;  /* 0x0000000100057810 */ /* 0x004fca0007ffe0ff */
[----:B------:R-:W-:Y:S01]  /*00d0*/  STG.E desc[UR4][R2.64], R5 ;  /* 0x0000000502007986 */ /* 0x000fe2000c101904 */
[----:B------:R-:W-:Y:S05]  /*00e0*/  EXIT ;  /* 0x000000000000794d */ /* 0x000fea0003800000 */
.L_x_0:
[----:B------:R-:W-:-:S00]  /*00f0*/  BRA `(.L_x_0) ;  /* 0xfffffffc00fc7947 */ /* 0x000fc0000383ffff */
[----:B------:R-:W-:-:S00]  /*0100*/  NOP ;  /* 0x0000000000007918 */ /* 0x000fc00000000000 */
[----:B------:R-:W-:-:S00]  /*0110*/  NOP ;  /* 0x0000000000007918 */ /* 0x000fc00000000000 */
[----:B------:R-:W-:-:S00]  /*0120*/  NOP ;  /* 0x0000000000007918 */ /* 0x000fc00000000000 */
[----:B------:R-:W-:-:S00]  /*0130*/  NOP ;  /* 0x0000000000007918 */ /* 0x000fc00000000000 */
[----:B------:R-:W-:-:S00]  /*0140*/  NOP ;  /* 0x0000000000007918 */ /* 0x000fc00000000000 */
[----:B------:R-:W-:-:S00]  /*0150*/  NOP ;  /* 0x0000000000007918 */ /* 0x000fc00000000000 */
[----:B------:R-:W-:-:S00]  /*0160*/  NOP ;  /* 0x0000000000007918 */ /* 0x000fc00000000000 */
[----:B------:R-:W-:-:S00]  /*0170*/  NOP ;  /* 0x0000000000007918 */ /* 0x000fc00000000000 */
.L_x_1:


//--------------------- .nv.shared.reserved.0     --------------------------
	.section	.nv.shared.reserved.0,"aw",@nobits
	.weak		__nv_reservedSMEM_offset_0_alias
	.size		__nv_reservedSMEM_offset_0_alias, 0, 64
	.other		__nv_reservedSMEM_offset_0_alias,@"STO_CUDA_RESERVED_SHARED STV_DEFAULT"
__nv_reservedSMEM_offset_0_alias:
	.zero		0
	.zero		64


//--------------------- .nv.constant0._Z9incKernelPi --------------------------
	.section	.nv.constant0._Z9incKernelPi,"a",@progbits
	.sectionflags	@""
	.align	4
.nv.constant0._Z9incKernelPi:
	.zero		904


//--------------------- SYMBOLS --------------------------

	.type		.nv.reservedSmem.offset0,@object
	.size		.nv.reservedSmem.offset0,0x4
